//
// Generated by NVIDIA NVVM Compiler
//
// Compiler Build ID: CL-36424714
// Cuda compilation tools, release 13.0, V13.0.88
// Based on NVVM 20.0.0
//

.version 9.0
.target sm_100
.address_size 64

	// .globl	_Z6addArrPKiS0_Pi

.visible .entry _Z6addArrPKiS0_Pi(
	.param .u64 .ptr .align 1 _Z6addArrPKiS0_Pi_param_0,
	.param .u64 .ptr .align 1 _Z6addArrPKiS0_Pi_param_1,
	.param .u64 .ptr .align 1 _Z6addArrPKiS0_Pi_param_2
)
{
	.reg .b32 	%r<5>;
	.reg .b64 	%rd<11>;

	ld.param.u64 	%rd1, [_Z6addArrPKiS0_Pi_param_0];
	ld.param.u64 	%rd2, [_Z6addArrPKiS0_Pi_param_1];
	ld.param.u64 	%rd3, [_Z6addArrPKiS0_Pi_param_2];
	cvta.to.global.u64 	%rd4, %rd3;
	cvta.to.global.u64 	%rd5, %rd2;
	cvta.to.global.u64 	%rd6, %rd1;
	mov.u32 	%r1, %tid.x;
	mul.wide.u32 	%rd7, %r1, 4;
	add.s64 	%rd8, %rd6, %rd7;
	ld.global.u32 	%r2, [%rd8];
	add.s64 	%rd9, %rd5, %rd7;
	ld.global.u32 	%r3, [%rd9];
	add.s32 	%r4, %r3, %r2;
	add.s64 	%rd10, %rd4, %rd7;
	st.global.u32 	[%rd10], %r4;
	ret;

}


// ===== COMPILED SASS (sm_100) =====

	.target	sm_100

	.elftype	@"ET_EXEC"


//--------------------- .note.nv.tkinfo           --------------------------
	.section	.note.nv.tkinfo,"",@"SHT_NOTE"
	.sectionflags	@"SHF_NOTE_NV_TKINFO"
	.tkinfo
        /*0018*/ 	.word	0x00000002
        /*0030*/ 	.string	""
        /*0030*/ 	.string	"ptxas"
        /*0030*/ 	.string	"Cuda compilation tools, release 13.0, V13.0.88"
        /*0030*/ 	.string	"Build cuda_13.0.r13.0/compiler.36424714_0"
        /*0030*/ 	.string	"-arch sm_100 -m 64 "



//--------------------- .note.nv.cuinfo           --------------------------
	.section	.note.nv.cuinfo,"",@"SHT_NOTE"
	.sectionflags	@"SHF_NOTE_NV_CUINFO"
        /*0018*/ 	.short	0x0002
        /*001a*/ 	.short	0x0064
        /*001c*/ 	.short	0x0082
	.zero		2


//--------------------- .nv.info                  --------------------------
	.section	.nv.info,"",@"SHT_CUDA_INFO"
	.align	4


	//----- nvinfo : EIATTR_REGCOUNT
	.align		4
        /*0000*/ 	.byte	0x04, 0x2f
        /*0002*/ 	.short	(.L_1 - .L_0)
	.align		4
.L_0:
        /*0004*/ 	.word	index@(_Z6addArrPKiS0_Pi)
        /*0008*/ 	.word	0x0000000c


	//----- nvinfo : EIATTR_FRAME_SIZE
	.align		4
.L_1:
        /*000c*/ 	.byte	0x04, 0x11
        /*000e*/ 	.short	(.L_3 - .L_2)
	.align		4
.L_2:
        /*0010*/ 	.word	index@(_Z6addArrPKiS0_Pi)
        /*0014*/ 	.word	0x00000000


	//----- nvinfo : EIATTR_MIN_STACK_SIZE
	.align		4
.L_3:
        /*0018*/ 	.byte	0x04, 0x12
        /*001a*/ 	.short	(.L_5 - .L_4)
	.align		4
.L_4:
        /*001c*/ 	.word	index@(_Z6addArrPKiS0_Pi)
        /*0020*/ 	.word	0x00000000
.L_5:


//--------------------- .nv.compat                --------------------------
	.section	.nv.compat,"",@"SHT_CUDA_COMPAT_INFO"
	.align	4
        /*0000*/ 	.byte	0x02, 0x09, 0x00, 0x00, 0x02, 0x02, 0x01, 0x00, 0x02, 0x05, 0x05, 0x00, 0x03, 0x07, 0x01, 0x01
        /*0010*/ 	.byte	0x02, 0x03, 0x00, 0x00, 0x02, 0x06, 0x01, 0x00, 0x04, 0x0b, 0x08, 0x00, 0x09, 0x00, 0x00, 0x00
        /*0020*/ 	.byte	0x00, 0x00, 0x00, 0x00


//--------------------- .nv.info._Z6addArrPKiS0_Pi --------------------------
	.section	.nv.info._Z6addArrPKiS0_Pi,"",@"SHT_CUDA_INFO"
	.sectionflags	@""
	.align	4


	//----- nvinfo : EIATTR_CUDA_API_VERSION
	.align		4
        /*0000*/ 	.byte	0x04, 0x37
        /*0002*/ 	.short	(.L_7 - .L_6)
.L_6:
        /*0004*/ 	.word	0x00000082


	//----- nvinfo : EIATTR_KPARAM_INFO
	.align		4
.L_7:
        /*0008*/ 	.byte	0x04, 0x17
        /*000a*/ 	.short	(.L_9 - .L_8)
.L_8:
        /*000c*/ 	.word	0x00000000
        /*0010*/ 	.short	0x0002
        /*0012*/ 	.short	0x0010
        /*0014*/ 	.byte	0x00, 0xf5, 0x21, 0x00


	//----- nvinfo : EIATTR_KPARAM_INFO
	.align		4
.L_9:
        /*0018*/ 	.byte	0x04, 0x17
        /*001a*/ 	.short	(.L_11 - .L_10)
.L_10:
        /*001c*/ 	.word	0x00000000
        /*0020*/ 	.short	0x0001
        /*0022*/ 	.short	0x0008
        /*0024*/ 	.byte	0x00, 0xf5, 0x21, 0x00


	//----- nvinfo : EIATTR_KPARAM_INFO
	.align		4
.L_11:
        /*0028*/ 	.byte	0x04, 0x17
        /*002a*/ 	.short	(.L_13 - .L_12)
.L_12:
        /*002c*/ 	.word	0x00000000
        /*0030*/ 	.short	0x0000
        /*0032*/ 	.short	0x0000
        /*0034*/ 	.byte	0x00, 0xf5, 0x21, 0x00


	//----- nvinfo : EIATTR_SPARSE_MMA_MASK
	.align		4
.L_13:
        /*0038*/ 	.byte	0x03, 0x50
        /*003a*/ 	.short	0x0000


	//----- nvinfo : EIATTR_MAXREG_COUNT
	.align		4
        /*003c*/ 	.byte	0x03, 0x1b
        /*003e*/ 	.short	0x00ff


	//----- nvinfo : EIATTR_MERCURY_ISA_VERSION
	.align		4
        /*0040*/ 	.byte	0x03, 0x5f
        /*0042*/ 	.short	0x0101


	//----- nvinfo : EIATTR_VRC_CTA_INIT_COUNT
	.align		4
        /*0044*/ 	.byte	0x02, 0x4a
	.zero		1
	.zero		1


	//----- nvinfo : EIATTR_EXIT_INSTR_OFFSETS
	.align		4
        /*0048*/ 	.byte	0x04, 0x1c
        /*004a*/ 	.short	(.L_15 - .L_14)


	//   ....[0]....
.L_14:
        /*004c*/ 	.word	0x000000d0


	//----- nvinfo : EIATTR_CBANK_PARAM_SIZE
	.align		4
.L_15:
        /*0050*/ 	.byte	0x03, 0x19
        /*0052*/ 	.short	0x0018


	//----- nvinfo : EIATTR_PARAM_CBANK
	.align		4
        /*0054*/ 	.byte	0x04, 0x0a
        /*0056*/ 	.short	(.L_17 - .L_16)
	.align		4
.L_16:
        /*0058*/ 	.word	index@(.nv.constant0._Z6addArrPKiS0_Pi)
        /*005c*/ 	.short	0x0380
        /*005e*/ 	.short	0x0018


	//----- nvinfo : EIATTR_SW_WAR
	.align		4
.L_17:
        /*0060*/ 	.byte	0x04, 0x36
        /*0062*/ 	.short	(.L_19 - .L_18)
.L_18:
        /*0064*/ 	.word	0x00000008
.L_19:


//--------------------- .nv.callgraph             --------------------------
	.section	.nv.callgraph,"",@"SHT_CUDA_CALLGRAPH"
	.align	4
	.sectionentsize	8
	.align		4
        /*0000*/ 	.word	0x00000000
	.align		4
        /*0004*/ 	.word	0xffffffff
	.align		4
        /*0008*/ 	.word	0x00000000
	.align		4
        /*000c*/ 	.word	0xfffffffe
	.align		4
        /*0010*/ 	.word	0x00000000
	.align		4
        /*0014*/ 	.word	0xfffffffd
	.align		4
        /*0018*/ 	.word	0x00000000
	.align		4
        /*001c*/ 	.word	0xfffffffc


//--------------------- .text._Z6addArrPKiS0_Pi   --------------------------
	.section	.text._Z6addArrPKiS0_Pi,"ax",@progbits
	.align	128
        .global         _Z6addArrPKiS0_Pi
        .type           _Z6addArrPKiS0_Pi,@function
        .size           _Z6addArrPKiS0_Pi,(.L_x_1 - _Z6addArrPKiS0_Pi)
        .other          _Z6addArrPKiS0_Pi,@"STO_CUDA_ENTRY STV_DEFAULT"
_Z6addArrPKiS0_Pi:
.text._Z6addArrPKiS0_Pi:
[----:B------:R-:W-:Y:S01]  /*0000*/  LDC R1, c[0x0][0x37c] ;  /* 0x0000df00ff017b82 */ /* 0x000fe20000000800 */
[----:B------:R-:W0:Y:S07]  /*0010*/  S2R R9, SR_TID.X ;  /* 0x0000000000097919 */ /* 0x000e2e0000002100 */
[----:B------:R-:W0:Y:S01]  /*0020*/  LDC.64 R2, c[0x0][0x380] ;  /* 0x0000e000ff027b82 */ /* 0x000e220000000a00 */
[----:B------:R-:W1:Y:S07]  /*0030*/  LDCU.64 UR4, c[0x0][0x358] ;  /* 0x00006b00ff0477ac */ /* 0x000e6e0008000a00 */
[----:B------:R-:W2:Y:S08]  /*0040*/  LDC.64 R4, c[0x0][0x388] ;  /* 0x0000e200ff047b82 */ /* 0x000eb00000000a00 */
[----:B------:R-:W3:Y:S01]  /*0050*/  LDC.64 R6, c[0x0][0x390] ;  /* 0x0000e400ff067b82 */ /* 0x000ee20000000a00 */
[----:B0-----:R-:W-:-:S04]  /*0060*/  IMAD.WIDE.U32 R2, R9, 0x4, R2 ;  /* 0x0000000409027825 */ /* 0x001fc800078e0002 */
[C---:B--2---:R-:W-:Y:S02]  /*0070*/  IMAD.WIDE.U32 R4, R9.reuse, 0x4, R4 ;  /* 0x0000000409047825 */ /* 0x044fe400078e0004 */
[----:B-1----:R-:W2:Y:S04]  /*0080*/  LDG.E R2, desc[UR4][R2.64] ;  /* 0x0000000402027981 */ /* 0x002ea8000c1e1900 */
[----:B------:R-:W2:Y:S01]  /*0090*/  LDG.E R5, desc[UR4][R4.64] ;  /* 0x0000000404057981 */ /* 0x000ea2000c1e1900 */
[----:B---3--:R-:W-:Y:S01]  /*00a0*/  IMAD.WIDE.U32 R6, R9, 0x4, R6 ;  /* 0x0000000409067825 */ /* 0x008fe200078e0006 */
[----:B--2---:R-:W-:-:S05]  /*00b0*/  IADD3 R9, PT, PT, R2, R5, RZ ;  /* 0x0000000502097210 */ /* 0x004fca0007ffe0ff */
[----:B------:R-:W-:Y:S01]  /*00c0*/  STG.E desc[UR4][R6.64], R9 ;  /* 0x0000000906007986 */ /* 0x000fe2000c101904 */
[----:B------:R-:W-:Y:S05]  /*00d0*/  EXIT ;  /* 0x000000000000794d */ /* 0x000fea0003800000 */
.L_x_0:
[----:B------:R-:W-:-:S00]  /*00e0*/  BRA `(.L_x_0) ;  /* 0xfffffffc00fc7947 */ /* 0x000fc0000383ffff */
[----:B------:R-:W-:-:S00]  /*00f0*/  NOP ;  /* 0x0000000000007918 */ /* 0x000fc00000000000 */
        /* <DEDUP_REMOVED lines=8> */
.L_x_1:


//--------------------- .nv.shared.reserved.0     --------------------------
	.section	.nv.shared.reserved.0,"aw",@nobits
	.weak		__nv_reservedSMEM_offset_0_alias
	.size		__nv_reservedSMEM_offset_0_alias, 0, 64
	.other		__nv_reservedSMEM_offset_0_alias,@"STO_CUDA_RESERVED_SHARED STV_DEFAULT"
__nv_reservedSMEM_offset_0_alias:
	.zero		0
	.zero		64


//--------------------- .nv.constant0._Z6addArrPKiS0_Pi --------------------------
	.section	.nv.constant0._Z6addArrPKiS0_Pi,"a",@progbits
	.sectionflags	@""
	.align	4
.nv.constant0._Z6addArrPKiS0_Pi:
	.zero		920


//--------------------- SYMBOLS --------------------------

	.type		.nv.reservedSmem.offset0,@object
	.size		.nv.reservedSmem.offset0,0x4
